	.headerflags	@"EF_CUDA_TEXMODE_UNIFIED EF_CUDA_64BIT_ADDRESS EF_CUDA_ACCELERATORS EF_CUDA_SM90 EF_CUDA_VIRTUAL_SM(EF_CUDA_SM90)"
	.elftype	@"ET_EXEC"


//--------------------- .nv.info                  --------------------------
	.section	.nv.info,"",@"SHT_CUDA_INFO"
	.align	4


	//----- nvinfo : EIATTR_REGCOUNT
	.align		4
        /*0000*/ 	.byte	0x04, 0x2f
        /*0002*/ 	.short	(.L_1 - .L_0)
	.align		4
.L_0:
        /*0004*/ 	.word	index@(triton_poi_fused_pow_1)
        /*0008*/ 	.word	0x0000000a


	//----- nvinfo : EIATTR_MIN_STACK_SIZE
	.align		4
.L_1:
        /*000c*/ 	.byte	0x04, 0x12
        /*000e*/ 	.short	(.L_3 - .L_2)
	.align		4
.L_2:
        /*0010*/ 	.word	index@(triton_poi_fused_pow_1)
        /*0014*/ 	.word	0x00000000


	//----- nvinfo : EIATTR_FRAME_SIZE
	.align		4
.L_3:
        /*0018*/ 	.byte	0x04, 0x11
        /*001a*/ 	.short	(.L_5 - .L_4)
	.align		4
.L_4:
        /*001c*/ 	.word	index@(triton_poi_fused_pow_1)
        /*0020*/ 	.word	0x00000000


	//----- nvinfo : EIATTR_MIN_STACK_SIZE
	.align		4
.L_5:
        /*0024*/ 	.byte	0x04, 0x12
        /*0026*/ 	.short	(.L_7 - .L_6)
	.align		4
.L_6:
        /*0028*/ 	.word	index@(triton_poi_fused_pow_1)
        /*002c*/ 	.word	0x00000000
.L_7:


//--------------------- .nv.info.triton_poi_fused_pow_1 --------------------------
	.section	.nv.info.triton_poi_fused_pow_1,"",@"SHT_CUDA_INFO"
	.sectionflags	@""
	.align	4


	//----- nvinfo : EIATTR_CUDA_API_VERSION
	.align		4
        /*0000*/ 	.byte	0x04, 0x37
        /*0002*/ 	.short	(.L_9 - .L_8)
.L_8:
        /*0004*/ 	.word	0x0000007c


	//----- nvinfo : EIATTR_KPARAM_INFO
	.align		4
.L_9:
        /*0008*/ 	.byte	0x04, 0x17
        /*000a*/ 	.short	(.L_11 - .L_10)
.L_10:
        /*000c*/ 	.word	0x00000000
        /*0010*/ 	.short	0x0002
        /*0012*/ 	.short	0x0010
        /*0014*/ 	.byte	0x00, 0xf0, 0x11, 0x00


	//----- nvinfo : EIATTR_KPARAM_INFO
	.align		4
.L_11:
        /*0018*/ 	.byte	0x04, 0x17
        /*001a*/ 	.short	(.L_13 - .L_12)
.L_12:
        /*001c*/ 	.word	0x00000000
        /*0020*/ 	.short	0x0001
        /*0022*/ 	.short	0x0008
        /*0024*/ 	.byte	0x00, 0xf4, 0x21, 0x00


	//----- nvinfo : EIATTR_KPARAM_INFO
	.align		4
.L_13:
        /*0028*/ 	.byte	0x04, 0x17
        /*002a*/ 	.short	(.L_15 - .L_14)
.L_14:
        /*002c*/ 	.word	0x00000000
        /*0030*/ 	.short	0x0000
        /*0032*/ 	.short	0x0000
        /*0034*/ 	.byte	0x00, 0xf4, 0x21, 0x00


	//----- nvinfo : EIATTR_SPARSE_MMA_MASK
	.align		4
.L_15:
        /*0038*/ 	.byte	0x03, 0x50
        /*003a*/ 	.short	0x0000


	//----- nvinfo : EIATTR_MAXREG_COUNT
	.align		4
        /*003c*/ 	.byte	0x03, 0x1b
        /*003e*/ 	.short	0x00ff


	//----- nvinfo : EIATTR_EXIT_INSTR_OFFSETS
	.align		4
        /*0040*/ 	.byte	0x04, 0x1c
        /*0042*/ 	.short	(.L_17 - .L_16)


	//   ....[0]....
.L_16:
        /*0044*/ 	.word	0x000000f0


	//----- nvinfo : EIATTR_REQNTID
	.align		4
.L_17:
        /*0048*/ 	.byte	0x04, 0x10
        /*004a*/ 	.short	(.L_19 - .L_18)
.L_18:
        /*004c*/ 	.word	0x00000100
        /*0050*/ 	.word	0x00000001
        /*0054*/ 	.word	0x00000001


	//----- nvinfo : EIATTR_CBANK_PARAM_SIZE
	.align		4
.L_19:
        /*0058*/ 	.byte	0x03, 0x19
        /*005a*/ 	.short	0x0014


	//----- nvinfo : EIATTR_PARAM_CBANK
	.align		4
        /*005c*/ 	.byte	0x04, 0x0a
        /*005e*/ 	.short	(.L_21 - .L_20)
	.align		4
.L_20:
        /*0060*/ 	.word	index@(.nv.constant0.triton_poi_fused_pow_1)
        /*0064*/ 	.short	0x0210
        /*0066*/ 	.short	0x0014


	//----- nvinfo : EIATTR_SW_WAR
	.align		4
.L_21:
        /*0068*/ 	.byte	0x04, 0x36
        /*006a*/ 	.short	(.L_23 - .L_22)
.L_22:
        /*006c*/ 	.word	0x00000008
.L_23:


//--------------------- .nv.callgraph             --------------------------
	.section	.nv.callgraph,"",@"SHT_CUDA_CALLGRAPH"
	.align	4
	.sectionentsize	8
	.align		4
        /*0000*/ 	.word	0x00000000
	.align		4
        /*0004*/ 	.word	0xffffffff
	.align		4
        /*0008*/ 	.word	0x00000000
	.align		4
        /*000c*/ 	.word	0xfffffffe
	.align		4
        /*0010*/ 	.word	0x00000000
	.align		4
        /*0014*/ 	.word	0xfffffffd
	.align		4
        /*0018*/ 	.word	0x00000000
	.align		4
        /*001c*/ 	.word	0xfffffffc


//--------------------- .text.triton_poi_fused_pow_1 --------------------------
	.section	.text.triton_poi_fused_pow_1,"ax",@progbits
	.align	128
        .global         triton_poi_fused_pow_1
        .type           triton_poi_fused_pow_1,@function
        .size           triton_poi_fused_pow_1,(.L_x_1 - triton_poi_fused_pow_1)
        .other          triton_poi_fused_pow_1,@"STO_CUDA_ENTRY STV_DEFAULT"
triton_poi_fused_pow_1:
.text.triton_poi_fused_pow_1:
[----:B------:R-:W-:Y:S01]  /*0000*/  LDC R1, c[0x0][0x28] ;  /* 0x00000a00ff017b82 */ /* 0x000fe20000000800 */
[----:B------:R-:W1:Y:S07]  /*0010*/  S2R R0, SR_TID.X ;  /* 0x0000000000007919 */ /* 0x000e6e0000002100 */
[----:B------:R-:W2:Y:S01]  /*0020*/  LDC.64 R2, c[0x0][0x210] ;  /* 0x00008400ff027b82 */ /* 0x000ea20000000a00 */
[----:B------:R-:W-:Y:S01]  /*0030*/  ULDC.64 UR4, c[0x0][0x208] ;  /* 0x0000820000047ab9 */ /* 0x000fe20000000a00 */
[----:B------:R-:W3:Y:S06]  /*0040*/  S2R R7, SR_CTAID.X ;  /* 0x0000000000077919 */ /* 0x000eec0000002500 */
[----:B------:R-:W4:Y:S01]  /*0050*/  LDC.64 R4, c[0x0][0x218] ;  /* 0x00008600ff047b82 */ /* 0x000f220000000a00 */
[----:B-1----:R-:W-:-:S04]  /*0060*/  SHF.L.U32 R0, R0, 0x1, RZ ;  /* 0x0000000100007819 */ /* 0x002fc800000006ff */
[----:B------:R-:W-:-:S04]  /*0070*/  LOP3.LUT R0, R0, 0x1fe, RZ, 0xc0, !PT ;  /* 0x000001fe00007812 */ /* 0x000fc800078ec0ff */
[----:B---3--:R-:W-:-:S05]  /*0080*/  LEA R7, R7, R0, 0x9 ;  /* 0x0000000007077211 */ /* 0x008fca00078e48ff */
[----:B--2---:R-:W-:-:S06]  /*0090*/  IMAD.WIDE R2, R7, 0x4, R2 ;  /* 0x0000000407027825 */ /* 0x004fcc00078e0202 */
[----:B------:R-:W2:Y:S01]  /*00a0*/  LDG.E.64 R2, desc[UR4][R2.64] ;  /* 0x0000000402027981 */ /* 0x000ea2000c1e1b00 */
[----:B----4-:R-:W-:-:S04]  /*00b0*/  IMAD.WIDE R4, R7, 0x4, R4 ;  /* 0x0000000407047825 */ /* 0x010fc800078e0204 */
[----:B--2---:R-:W-:Y:S01]  /*00c0*/  FMUL R6, R2, R2 ;  /* 0x0000000202067220 */ /* 0x004fe20000400000 */
[----:B------:R-:W-:-:S05]  /*00d0*/  FMUL R7, R3, R3 ;  /* 0x0000000303077220 */ /* 0x000fca0000400000 */
[----:B------:R-:W-:Y:S01]  /*00e0*/  STG.E.64 desc[UR4][R4.64], R6 ;  /* 0x0000000604007986 */ /* 0x000fe2000c101b04 */
[----:B------:R-:W-:Y:S05]  /*00f0*/  EXIT ;  /* 0x000000000000794d */ /* 0x000fea0003800000 */
.L_x_0:
[----:B------:R-:W-:-:S00]  /*0100*/  BRA `(.L_x_0) ;  /* 0xfffffffc00fc7947 */ /* 0x000fc0000383ffff */
[----:B------:R-:W-:-:S00]  /*0110*/  NOP ;  /* 0x0000000000007918 */ /* 0x000fc00000000000 */
        /* <DEDUP_REMOVED lines=14> */
.L_x_1:


//--------------------- .nv.constant0.triton_poi_fused_pow_1 --------------------------
	.section	.nv.constant0.triton_poi_fused_pow_1,"a",@progbits
	.sectionflags	@""
	.align	4
.nv.constant0.triton_poi_fused_pow_1:
	.zero		548
